	.headerflags	@"EF_CUDA_TEXMODE_UNIFIED EF_CUDA_64BIT_ADDRESS EF_CUDA_ACCELERATORS EF_CUDA_SM90 EF_CUDA_VIRTUAL_SM(EF_CUDA_SM90)"
	.elftype	@"ET_EXEC"


//--------------------- .nv.info                  --------------------------
	.section	.nv.info,"",@"SHT_CUDA_INFO"
	.align	4


	//----- nvinfo : EIATTR_REGCOUNT
	.align		4
        /*0000*/ 	.byte	0x04, 0x2f
        /*0002*/ 	.short	(.L_1 - .L_0)
	.align		4
.L_0:
        /*0004*/ 	.word	index@(triton_poi_fused_convolution_relu_threshold_backward_12)
        /*0008*/ 	.word	0x0000001a


	//----- nvinfo : EIATTR_MIN_STACK_SIZE
	.align		4
.L_1:
        /*000c*/ 	.byte	0x04, 0x12
        /*000e*/ 	.short	(.L_3 - .L_2)
	.align		4
.L_2:
        /*0010*/ 	.word	index@(triton_poi_fused_convolution_relu_threshold_backward_12)
        /*0014*/ 	.word	0x00000000


	//----- nvinfo : EIATTR_FRAME_SIZE
	.align		4
.L_3:
        /*0018*/ 	.byte	0x04, 0x11
        /*001a*/ 	.short	(.L_5 - .L_4)
	.align		4
.L_4:
        /*001c*/ 	.word	index@(triton_poi_fused_convolution_relu_threshold_backward_12)
        /*0020*/ 	.word	0x00000000


	//----- nvinfo : EIATTR_MIN_STACK_SIZE
	.align		4
.L_5:
        /*0024*/ 	.byte	0x04, 0x12
        /*0026*/ 	.short	(.L_7 - .L_6)
	.align		4
.L_6:
        /*0028*/ 	.word	index@(triton_poi_fused_convolution_relu_threshold_backward_12)
        /*002c*/ 	.word	0x00000000
.L_7:


//--------------------- .nv.info.triton_poi_fused_convolution_relu_threshold_backward_12 --------------------------
	.section	.nv.info.triton_poi_fused_convolution_relu_threshold_backward_12,"",@"SHT_CUDA_INFO"
	.sectionflags	@""
	.align	4


	//----- nvinfo : EIATTR_CUDA_API_VERSION
	.align		4
        /*0000*/ 	.byte	0x04, 0x37
        /*0002*/ 	.short	(.L_9 - .L_8)
.L_8:
        /*0004*/ 	.word	0x0000007c


	//----- nvinfo : EIATTR_KPARAM_INFO
	.align		4
.L_9:
        /*0008*/ 	.byte	0x04, 0x17
        /*000a*/ 	.short	(.L_11 - .L_10)
.L_10:
        /*000c*/ 	.word	0x00000000
        /*0010*/ 	.short	0x0003
        /*0012*/ 	.short	0x0018
        /*0014*/ 	.byte	0x00, 0xf0, 0x11, 0x00


	//----- nvinfo : EIATTR_KPARAM_INFO
	.align		4
.L_11:
        /*0018*/ 	.byte	0x04, 0x17
        /*001a*/ 	.short	(.L_13 - .L_12)
.L_12:
        /*001c*/ 	.word	0x00000000
        /*0020*/ 	.short	0x0002
        /*0022*/ 	.short	0x0010
        /*0024*/ 	.byte	0x00, 0xf4, 0x21, 0x00


	//----- nvinfo : EIATTR_KPARAM_INFO
	.align		4
.L_13:
        /*0028*/ 	.byte	0x04, 0x17
        /*002a*/ 	.short	(.L_15 - .L_14)
.L_14:
        /*002c*/ 	.word	0x00000000
        /*0030*/ 	.short	0x0001
        /*0032*/ 	.short	0x0008
        /*0034*/ 	.byte	0x00, 0xf4, 0x21, 0x00


	//----- nvinfo : EIATTR_KPARAM_INFO
	.align		4
.L_15:
        /*0038*/ 	.byte	0x04, 0x17
        /*003a*/ 	.short	(.L_17 - .L_16)
.L_16:
        /*003c*/ 	.word	0x00000000
        /*0040*/ 	.short	0x0000
        /*0042*/ 	.short	0x0000
        /*0044*/ 	.byte	0x00, 0xf4, 0x21, 0x00


	//----- nvinfo : EIATTR_SPARSE_MMA_MASK
	.align		4
.L_17:
        /*0048*/ 	.byte	0x03, 0x50
        /*004a*/ 	.short	0x0000


	//----- nvinfo : EIATTR_MAXREG_COUNT
	.align		4
        /*004c*/ 	.byte	0x03, 0x1b
        /*004e*/ 	.short	0x00ff


	//----- nvinfo : EIATTR_EXIT_INSTR_OFFSETS
	.align		4
        /*0050*/ 	.byte	0x04, 0x1c
        /*0052*/ 	.short	(.L_19 - .L_18)


	//   ....[0]....
.L_18:
        /*0054*/ 	.word	0x00000530


	//   ....[1]....
        /*0058*/ 	.word	0x00000550


	//----- nvinfo : EIATTR_REQNTID
	.align		4
.L_19:
        /*005c*/ 	.byte	0x04, 0x10
        /*005e*/ 	.short	(.L_21 - .L_20)
.L_20:
        /*0060*/ 	.word	0x00000080
        /*0064*/ 	.word	0x00000001
        /*0068*/ 	.word	0x00000001


	//----- nvinfo : EIATTR_CBANK_PARAM_SIZE
	.align		4
.L_21:
        /*006c*/ 	.byte	0x03, 0x19
        /*006e*/ 	.short	0x001c


	//----- nvinfo : EIATTR_PARAM_CBANK
	.align		4
        /*0070*/ 	.byte	0x04, 0x0a
        /*0072*/ 	.short	(.L_23 - .L_22)
	.align		4
.L_22:
        /*0074*/ 	.word	index@(.nv.constant0.triton_poi_fused_convolution_relu_threshold_backward_12)
        /*0078*/ 	.short	0x0210
        /*007a*/ 	.short	0x001c


	//----- nvinfo : EIATTR_SW_WAR
	.align		4
.L_23:
        /*007c*/ 	.byte	0x04, 0x36
        /*007e*/ 	.short	(.L_25 - .L_24)
.L_24:
        /*0080*/ 	.word	0x00000008
.L_25:


//--------------------- .nv.callgraph             --------------------------
	.section	.nv.callgraph,"",@"SHT_CUDA_CALLGRAPH"
	.align	4
	.sectionentsize	8
	.align		4
        /*0000*/ 	.word	0x00000000
	.align		4
        /*0004*/ 	.word	0xffffffff
	.align		4
        /*0008*/ 	.word	0x00000000
	.align		4
        /*000c*/ 	.word	0xfffffffe
	.align		4
        /*0010*/ 	.word	0x00000000
	.align		4
        /*0014*/ 	.word	0xfffffffd
	.align		4
        /*0018*/ 	.word	0x00000000
	.align		4
        /*001c*/ 	.word	0xfffffffc


//--------------------- .text.triton_poi_fused_convolution_relu_threshold_backward_12 --------------------------
	.section	.text.triton_poi_fused_convolution_relu_threshold_backward_12,"ax",@progbits
	.align	128
        .global         triton_poi_fused_convolution_relu_threshold_backward_12
        .type           triton_poi_fused_convolution_relu_threshold_backward_12,@function
        .size           triton_poi_fused_convolution_relu_threshold_backward_12,(.L_x_1 - triton_poi_fused_convolution_relu_threshold_backward_12)
        .other          triton_poi_fused_convolution_relu_threshold_backward_12,@"STO_CUDA_ENTRY STV_DEFAULT"
triton_poi_fused_convolution_relu_threshold_backward_12:
.text.triton_poi_fused_convolution_relu_threshold_backward_12:
[----:B------:R-:W0:Y:S02]  /*0000*/  LDC R1, c[0x0][0x28] ;  /* 0x00000a00ff017b82 */ /* 0x000e240000000800 */
[----:B------:R-:W1:Y:S01]  /*0010*/  S2R R0, SR_TID.X ;  /* 0x0000000000007919 */ /* 0x000e620000002100 */
[----:B------:R-:W2:Y:S01]  /*0020*/  LDC.64 R2, c[0x0][0x210] ;  /* 0x00008400ff027b82 */ /* 0x000ea20000000a00 */
[----:B------:R-:W-:Y:S01]  /*0030*/  CS2R R6, SRZ ;  /* 0x0000000000067805 */ /* 0x000fe2000001ff00 */
[----:B------:R-:W-:Y:S01]  /*0040*/  ULDC.64 UR4, c[0x0][0x208] ;  /* 0x0000820000047ab9 */ /* 0x000fe20000000a00 */
[----:B------:R-:W3:Y:S05]  /*0050*/  S2R R5, SR_CTAID.X ;  /* 0x0000000000057919 */ /* 0x000eea0000002500 */
[----:B------:R-:W4:Y:S01]  /*0060*/  LDC.64 R12, c[0x0][0x218] ;  /* 0x00008600ff0c7b82 */ /* 0x000f220000000a00 */
[----:B------:R-:W-:-:S02]  /*0070*/  CS2R R16, SRZ ;  /* 0x0000000000107805 */ /* 0x000fc4000001ff00 */
[----:B------:R-:W-:Y:S01]  /*0080*/  CS2R R18, SRZ ;  /* 0x0000000000127805 */ /* 0x000fe2000001ff00 */
[----:B------:R-:W-:Y:S01]  /*0090*/  ULDC.64 UR6, c[0x0][0x220] ;  /* 0x0000880000067ab9 */ /* 0x000fe20000000a00 */
[----:B-1----:R-:W-:Y:S01]  /*00a0*/  IMAD.SHL.U32 R0, R0, 0x8, RZ ;  /* 0x0000000800007824 */ /* 0x002fe200078e00ff */
[----:B---3--:R-:W-:-:S04]  /*00b0*/  SHF.R.S32.HI R15, RZ, 0x15, R5 ;  /* 0x00000015ff0f7819 */ /* 0x008fc80000011405 */
[----:B------:R-:W-:Y:S02]  /*00c0*/  LOP3.LUT R0, R0, 0x3f8, RZ, 0xc0, !PT ;  /* 0x000003f800007812 */ /* 0x000fe400078ec0ff */
[----:B------:R-:W-:-:S03]  /*00d0*/  SGXT R15, R15, 0x1 ;  /* 0x000000010f0f781a */ /* 0x000fc60000000200 */
[----:B------:R-:W-:Y:S01]  /*00e0*/  IMAD R0, R5, 0x400, R0 ;  /* 0x0000040005007824 */ /* 0x000fe200078e0200 */
[----:B------:R-:W-:-:S03]  /*00f0*/  CS2R R4, SRZ ;  /* 0x0000000000047805 */ /* 0x000fc6000001ff00 */
[C---:B------:R-:W-:Y:S01]  /*0100*/  VIADD R14, R0.reuse, 0x4 ;  /* 0x00000004000e7836 */ /* 0x040fe20000000000 */
[C---:B------:R-:W-:Y:S01]  /*0110*/  LEA.HI R8, R15.reuse, R0, RZ, 0x7 ;  /* 0x000000000f087211 */ /* 0x040fe200078f38ff */
[C---:B--2---:R-:W-:Y:S01]  /*0120*/  IMAD.WIDE R2, R0.reuse, 0x4, R2 ;  /* 0x0000000400027825 */ /* 0x044fe200078e0202 */
[----:B------:R-:W-:Y:S02]  /*0130*/  ISETP.GE.AND P0, PT, R0, 0x18800, PT ;  /* 0x000188000000780c */ /* 0x000fe40003f06270 */
[----:B------:R-:W-:Y:S02]  /*0140*/  LOP3.LUT R11, R8, 0xffffff80, RZ, 0xc0, !PT ;  /* 0xffffff80080b7812 */ /* 0x000fe400078ec0ff */
[----:B------:R-:W-:Y:S02]  /*0150*/  CS2R R8, SRZ ;  /* 0x0000000000087805 */ /* 0x000fe4000001ff00 */
[----:B------:R-:W-:Y:S01]  /*0160*/  LEA.HI R15, R15, R14, RZ, 0x7 ;  /* 0x0000000e0f0f7211 */ /* 0x000fe200078f38ff */
[----:B------:R-:W-:Y:S01]  /*0170*/  IMAD.IADD R21, R0, 0x1, -R11 ;  /* 0x0000000100157824 */ /* 0x000fe200078e0a0b */
[----:B------:R-:W-:-:S02]  /*0180*/  CS2R R10, SRZ ;  /* 0x00000000000a7805 */ /* 0x000fc4000001ff00 */
[----:B------:R-:W-:Y:S01]  /*0190*/  LOP3.LUT R15, R15, 0xffffff80, RZ, 0xc0, !PT ;  /* 0xffffff800f0f7812 */ /* 0x000fe200078ec0ff */
[----:B----4-:R-:W-:Y:S02]  /*01a0*/  IMAD.WIDE R20, R21, 0x4, R12 ;  /* 0x0000000415147825 */ /* 0x010fe400078e020c */
[----:B------:R1:W2:Y:S04]  /*01b0*/  @!P0 LDG.E.128 R16, desc[UR4][R2.64+0x10] ;  /* 0x0000100402108981 */ /* 0x0002a8000c1e1d00 */
[----:B------:R-:W3:Y:S04]  /*01c0*/  @!P0 LDG.E.128 R8, desc[UR4][R2.64] ;  /* 0x0000000402088981 */ /* 0x000ee8000c1e1d00 */
[----:B------:R-:W3:Y:S01]  /*01d0*/  @!P0 LDG.E.EL.128 R4, desc[UR4][R20.64] ;  /* 0x0000000414048981 */ /* 0x000ee2000c2e1d00 */
[----:B------:R-:W-:-:S04]  /*01e0*/  IMAD.IADD R15, R14, 0x1, -R15 ;  /* 0x000000010e0f7824 */ /* 0x000fc800078e0a0f */
[----:B------:R-:W-:Y:S01]  /*01f0*/  IMAD.WIDE R22, R15, 0x4, R12 ;  /* 0x000000040f167825 */ /* 0x000fe200078e020c */
[----:B------:R-:W-:Y:S02]  /*0200*/  CS2R R12, SRZ ;  /* 0x00000000000c7805 */ /* 0x000fe4000001ff00 */
[----:B------:R-:W-:-:S06]  /*0210*/  CS2R R14, SRZ ;  /* 0x00000000000e7805 */ /* 0x000fcc000001ff00 */
[----:B------:R-:W2:Y:S01]  /*0220*/  @!P0 LDG.E.EL.128 R12, desc[UR4][R22.64] ;  /* 0x00000004160c8981 */ /* 0x000ea2000c2e1d00 */
[----:B---3--:R-:W-:Y:S01]  /*0230*/  FSETP.GEU.AND P3, PT, R11, -R7, PT ;  /* 0x800000070b00720b */ /* 0x008fe20003f6e000 */
[----:B------:R-:W-:Y:S01]  /*0240*/  FADD R7, R7, R11 ;  /* 0x0000000b07077221 */ /* 0x000fe20000000000 */
[----:B------:R-:W-:Y:S01]  /*0250*/  FADD R11, R6, R10 ;  /* 0x0000000a060b7221 */ /* 0x000fe20000000000 */
[----:B------:R-:W-:-:S03]  /*0260*/  FSETP.GEU.AND P1, PT, R10, -R6, PT ;  /* 0x800000060a00720b */ /* 0x000fc60003f2e000 */
[----:B------:R-:W-:Y:S02]  /*0270*/  FSEL R7, R7, RZ, P3 ;  /* 0x000000ff07077208 */ /* 0x000fe40001800000 */
[----:B------:R-:W-:Y:S02]  /*0280*/  FSEL R11, R11, RZ, P1 ;  /* 0x000000ff0b0b7208 */ /* 0x000fe40000800000 */
[----:B------:R-:W-:Y:S02]  /*0290*/  FSETP.GTU.AND P4, PT, R7, RZ, PT ;  /* 0x000000ff0700720b */ /* 0x000fe40003f8c000 */
[----:B------:R-:W-:Y:S02]  /*02a0*/  FSETP.GTU.AND P3, PT, R11, RZ, PT ;  /* 0x000000ff0b00720b */ /* 0x000fe40003f6c000 */
[----:B-1----:R-:W-:Y:S02]  /*02b0*/  SEL R2, RZ, 0x1, P4 ;  /* 0x00000001ff027807 */ /* 0x002fe40002000000 */
[----:B------:R-:W-:Y:S01]  /*02c0*/  SEL R3, RZ, 0x1, P3 ;  /* 0x00000001ff037807 */ /* 0x000fe20001800000 */
[----:B------:R-:W-:Y:S01]  /*02d0*/  FADD R6, R4, R8 ;  /* 0x0000000804067221 */ /* 0x000fe20000000000 */
[----:B------:R-:W-:Y:S01]  /*02e0*/  FSETP.GEU.AND P2, PT, R9, -R5, PT ;  /* 0x800000050900720b */ /* 0x000fe20003f4e000 */
[----:B------:R-:W-:Y:S01]  /*02f0*/  FADD R5, R5, R9 ;  /* 0x0000000905057221 */ /* 0x000fe20000000000 */
[----:B------:R-:W-:-:S02]  /*0300*/  FSETP.GEU.AND P1, PT, R8, -R4, PT ;  /* 0x800000040800720b */ /* 0x000fc40003f2e000 */
[----:B------:R-:W-:Y:S01]  /*0310*/  PRMT R4, R3, 0x3340, R2 ;  /* 0x0000334003047816 */ /* 0x000fe20000000002 */
[----:B--2---:R-:W-:Y:S01]  /*0320*/  FADD R2, R12, R16 ;  /* 0x000000100c027221 */ /* 0x004fe20000000000 */
[----:B------:R-:W-:Y:S01]  /*0330*/  FSETP.GEU.AND P6, PT, R19, -R15, PT ;  /* 0x8000000f1300720b */ /* 0x000fe20003fce000 */
[----:B------:R-:W-:Y:S01]  /*0340*/  FADD R15, R15, R19 ;  /* 0x000000130f0f7221 */ /* 0x000fe20000000000 */
[----:B------:R-:W-:Y:S01]  /*0350*/  FSETP.GEU.AND P5, PT, R18, -R14, PT ;  /* 0x8000000e1200720b */ /* 0x000fe20003fae000 */
[----:B------:R-:W-:Y:S01]  /*0360*/  FADD R14, R14, R18 ;  /* 0x000000120e0e7221 */ /* 0x000fe20000000000 */
[----:B------:R-:W-:Y:S01]  /*0370*/  FSETP.GEU.AND P4, PT, R17, -R13, PT ;  /* 0x8000000d1100720b */ /* 0x000fe20003f8e000 */
[----:B------:R-:W-:Y:S01]  /*0380*/  FADD R13, R13, R17 ;  /* 0x000000110d0d7221 */ /* 0x000fe20000000000 */
[----:B------:R-:W-:Y:S02]  /*0390*/  FSETP.GEU.AND P3, PT, R16, -R12, PT ;  /* 0x8000000c1000720b */ /* 0x000fe40003f6e000 */
[----:B------:R-:W-:-:S02]  /*03a0*/  FSEL R5, R5, RZ, P2 ;  /* 0x000000ff05057208 */ /* 0x000fc40001000000 */
[----:B------:R-:W-:Y:S02]  /*03b0*/  FSEL R6, R6, RZ, P1 ;  /* 0x000000ff06067208 */ /* 0x000fe40000800000 */
[----:B------:R-:W-:Y:S02]  /*03c0*/  FSEL R2, R2, RZ, P3 ;  /* 0x000000ff02027208 */ /* 0x000fe40001800000 */
[----:B------:R-:W-:Y:S02]  /*03d0*/  FSETP.GTU.AND P2, PT, R5, RZ, PT ;  /* 0x000000ff0500720b */ /* 0x000fe40003f4c000 */
[----:B------:R-:W-:Y:S02]  /*03e0*/  FSETP.GTU.AND P1, PT, R6, RZ, PT ;  /* 0x000000ff0600720b */ /* 0x000fe40003f2c000 */
[----:B------:R-:W-:Y:S02]  /*03f0*/  FSEL R15, R15, RZ, P6 ;  /* 0x000000ff0f0f7208 */ /* 0x000fe40003000000 */
[----:B------:R-:W-:-:S02]  /*0400*/  FSEL R14, R14, RZ, P5 ;  /* 0x000000ff0e0e7208 */ /* 0x000fc40002800000 */
[----:B------:R-:W-:Y:S02]  /*0410*/  FSEL R13, R13, RZ, P4 ;  /* 0x000000ff0d0d7208 */ /* 0x000fe40002000000 */
[----:B------:R-:W-:Y:S02]  /*0420*/  FSETP.GTU.AND P3, PT, R2, RZ, PT ;  /* 0x000000ff0200720b */ /* 0x000fe40003f6c000 */
[----:B------:R-:W-:Y:S02]  /*0430*/  FSETP.GTU.AND P6, PT, R15, RZ, PT ;  /* 0x000000ff0f00720b */ /* 0x000fe40003fcc000 */
[----:B------:R-:W-:Y:S02]  /*0440*/  FSETP.GTU.AND P5, PT, R14, RZ, PT ;  /* 0x000000ff0e00720b */ /* 0x000fe40003fac000 */
[----:B------:R-:W-:Y:S02]  /*0450*/  FSETP.GTU.AND P4, PT, R13, RZ, PT ;  /* 0x000000ff0d00720b */ /* 0x000fe40003f8c000 */
[----:B------:R-:W-:-:S02]  /*0460*/  SEL R2, RZ, 0x1, P2 ;  /* 0x00000001ff027807 */ /* 0x000fc40001000000 */
[----:B------:R-:W-:Y:S02]  /*0470*/  SEL R3, RZ, 0x1, P1 ;  /* 0x00000001ff037807 */ /* 0x000fe40000800000 */
[----:B------:R-:W-:Y:S02]  /*0480*/  SEL R6, RZ, 0x1, P6 ;  /* 0x00000001ff067807 */ /* 0x000fe40003000000 */
[----:B------:R-:W-:Y:S02]  /*0490*/  SEL R7, RZ, 0x1, P5 ;  /* 0x00000001ff077807 */ /* 0x000fe40002800000 */
[----:B------:R-:W-:Y:S02]  /*04a0*/  SEL R8, RZ, 0x1, P4 ;  /* 0x00000001ff087807 */ /* 0x000fe40002000000 */
[----:B------:R-:W-:Y:S02]  /*04b0*/  SEL R9, RZ, 0x1, P3 ;  /* 0x00000001ff097807 */ /* 0x000fe40001800000 */
[----:B------:R-:W-:-:S02]  /*04c0*/  PRMT R5, R3, 0x3340, R2 ;  /* 0x0000334003057816 */ /* 0x000fc40000000002 */
[----:B------:R-:W-:Y:S02]  /*04d0*/  IADD3 R2, P1, R0, UR6, RZ ;  /* 0x0000000600027c10 */ /* 0x000fe4000ff3e0ff */
[----:B------:R-:W-:Y:S02]  /*04e0*/  PRMT R6, R7, 0x3340, R6 ;  /* 0x0000334007067816 */ /* 0x000fe40000000006 */
[----:B------:R-:W-:Y:S02]  /*04f0*/  PRMT R9, R9, 0x3340, R8 ;  /* 0x0000334009097816 */ /* 0x000fe40000000008 */
[----:B------:R-:W-:Y:S02]  /*0500*/  LEA.HI.X.SX32 R3, R0, UR7, 0x1, P1 ;  /* 0x0000000700037c11 */ /* 0x000fe400088f0eff */
[----:B------:R-:W-:Y:S02]  /*0510*/  PRMT R4, R5, 0x5410, R4 ;  /* 0x0000541005047816 */ /* 0x000fe40000000004 */
[----:B------:R-:W-:Y:S01]  /*0520*/  PRMT R5, R9, 0x5410, R6 ;  /* 0x0000541009057816 */ /* 0x000fe20000000006 */
[----:B------:R-:W-:Y:S06]  /*0530*/  @P0 EXIT ;  /* 0x000000000000094d */ /* 0x000fec0003800000 */
[----:B------:R-:W-:Y:S01]  /*0540*/  STG.E.64 desc[UR4][R2.64], R4 ;  /* 0x0000000402007986 */ /* 0x000fe2000c101b04 */
[----:B------:R-:W-:Y:S05]  /*0550*/  EXIT ;  /* 0x000000000000794d */ /* 0x000fea0003800000 */
.L_x_0:
[----:B------:R-:W-:-:S00]  /*0560*/  BRA `(.L_x_0) ;  /* 0xfffffffc00fc7947 */ /* 0x000fc0000383ffff */
[----:B------:R-:W-:-:S00]  /*0570*/  NOP ;  /* 0x0000000000007918 */ /* 0x000fc00000000000 */
        /* <DEDUP_REMOVED lines=8> */
.L_x_1:


//--------------------- .nv.constant0.triton_poi_fused_convolution_relu_threshold_backward_12 --------------------------
	.section	.nv.constant0.triton_poi_fused_convolution_relu_threshold_backward_12,"a",@progbits
	.sectionflags	@""
	.align	4
.nv.constant0.triton_poi_fused_convolution_relu_threshold_backward_12:
	.zero		556
